	.headerflags	@"EF_CUDA_TEXMODE_UNIFIED EF_CUDA_64BIT_ADDRESS EF_CUDA_ACCELERATORS EF_CUDA_SM90 EF_CUDA_VIRTUAL_SM(EF_CUDA_SM90)"
	.elftype	@"ET_EXEC"


//--------------------- .nv.info                  --------------------------
	.section	.nv.info,"",@"SHT_CUDA_INFO"
	.align	4


	//----- nvinfo : EIATTR_REGCOUNT
	.align		4
        /*0000*/ 	.byte	0x04, 0x2f
        /*0002*/ 	.short	(.L_3 - .L_2)
	.align		4
.L_2:
        /*0004*/ 	.word	index@(triton_poi_fused__native_batch_norm_legit_no_training_hardtanh_4)
        /*0008*/ 	.word	0x00000020


	//----- nvinfo : EIATTR_MIN_STACK_SIZE
	.align		4
.L_3:
        /*000c*/ 	.byte	0x04, 0x12
        /*000e*/ 	.short	(.L_5 - .L_4)
	.align		4
.L_4:
        /*0010*/ 	.word	index@(triton_poi_fused__native_batch_norm_legit_no_training_hardtanh_4)
        /*0014*/ 	.word	0x00000000


	//----- nvinfo : EIATTR_FRAME_SIZE
	.align		4
.L_5:
        /*0018*/ 	.byte	0x04, 0x11
        /*001a*/ 	.short	(.L_7 - .L_6)
	.align		4
.L_6:
        /*001c*/ 	.word	index@(triton_poi_fused__native_batch_norm_legit_no_training_hardtanh_4)
        /*0020*/ 	.word	0x00000000


	//----- nvinfo : EIATTR_MIN_STACK_SIZE
	.align		4
.L_7:
        /*0024*/ 	.byte	0x04, 0x12
        /*0026*/ 	.short	(.L_9 - .L_8)
	.align		4
.L_8:
        /*0028*/ 	.word	index@(triton_poi_fused__native_batch_norm_legit_no_training_hardtanh_4)
        /*002c*/ 	.word	0x00000000
.L_9:


//--------------------- .nv.info.triton_poi_fused__native_batch_norm_legit_no_training_hardtanh_4 --------------------------
	.section	.nv.info.triton_poi_fused__native_batch_norm_legit_no_training_hardtanh_4,"",@"SHT_CUDA_INFO"
	.sectionflags	@""
	.align	4


	//----- nvinfo : EIATTR_CUDA_API_VERSION
	.align		4
        /*0000*/ 	.byte	0x04, 0x37
        /*0002*/ 	.short	(.L_11 - .L_10)
.L_10:
        /*0004*/ 	.word	0x0000007c


	//----- nvinfo : EIATTR_KPARAM_INFO
	.align		4
.L_11:
        /*0008*/ 	.byte	0x04, 0x17
        /*000a*/ 	.short	(.L_13 - .L_12)
.L_12:
        /*000c*/ 	.word	0x00000000
        /*0010*/ 	.short	0x0006
        /*0012*/ 	.short	0x0030
        /*0014*/ 	.byte	0x00, 0xf0, 0x11, 0x00


	//----- nvinfo : EIATTR_KPARAM_INFO
	.align		4
.L_13:
        /*0018*/ 	.byte	0x04, 0x17
        /*001a*/ 	.short	(.L_15 - .L_14)
.L_14:
        /*001c*/ 	.word	0x00000000
        /*0020*/ 	.short	0x0005
        /*0022*/ 	.short	0x0028
        /*0024*/ 	.byte	0x00, 0xf4, 0x21, 0x00


	//----- nvinfo : EIATTR_KPARAM_INFO
	.align		4
.L_15:
        /*0028*/ 	.byte	0x04, 0x17
        /*002a*/ 	.short	(.L_17 - .L_16)
.L_16:
        /*002c*/ 	.word	0x00000000
        /*0030*/ 	.short	0x0004
        /*0032*/ 	.short	0x0020
        /*0034*/ 	.byte	0x00, 0xf4, 0x21, 0x00


	//----- nvinfo : EIATTR_KPARAM_INFO
	.align		4
.L_17:
        /*0038*/ 	.byte	0x04, 0x17
        /*003a*/ 	.short	(.L_19 - .L_18)
.L_18:
        /*003c*/ 	.word	0x00000000
        /*0040*/ 	.short	0x0003
        /*0042*/ 	.short	0x0018
        /*0044*/ 	.byte	0x00, 0xf4, 0x21, 0x00


	//----- nvinfo : EIATTR_KPARAM_INFO
	.align		4
.L_19:
        /*0048*/ 	.byte	0x04, 0x17
        /*004a*/ 	.short	(.L_21 - .L_20)
.L_20:
        /*004c*/ 	.word	0x00000000
        /*0050*/ 	.short	0x0002
        /*0052*/ 	.short	0x0010
        /*0054*/ 	.byte	0x00, 0xf4, 0x21, 0x00


	//----- nvinfo : EIATTR_KPARAM_INFO
	.align		4
.L_21:
        /*0058*/ 	.byte	0x04, 0x17
        /*005a*/ 	.short	(.L_23 - .L_22)
.L_22:
        /*005c*/ 	.word	0x00000000
        /*0060*/ 	.short	0x0001
        /*0062*/ 	.short	0x0008
        /*0064*/ 	.byte	0x00, 0xf4, 0x21, 0x00


	//----- nvinfo : EIATTR_KPARAM_INFO
	.align		4
.L_23:
        /*0068*/ 	.byte	0x04, 0x17
        /*006a*/ 	.short	(.L_25 - .L_24)
.L_24:
        /*006c*/ 	.word	0x00000000
        /*0070*/ 	.short	0x0000
        /*0072*/ 	.short	0x0000
        /*0074*/ 	.byte	0x00, 0xf4, 0x21, 0x00


	//----- nvinfo : EIATTR_SPARSE_MMA_MASK
	.align		4
.L_25:
        /*0078*/ 	.byte	0x03, 0x50
        /*007a*/ 	.short	0x0000


	//----- nvinfo : EIATTR_MAXREG_COUNT
	.align		4
        /*007c*/ 	.byte	0x03, 0x1b
        /*007e*/ 	.short	0x00ff


	//----- nvinfo : EIATTR_EXIT_INSTR_OFFSETS
	.align		4
        /*0080*/ 	.byte	0x04, 0x1c
        /*0082*/ 	.short	(.L_27 - .L_26)


	//   ....[0]....
.L_26:
        /*0084*/ 	.word	0x00000890


	//----- nvinfo : EIATTR_REQNTID
	.align		4
.L_27:
        /*0088*/ 	.byte	0x04, 0x10
        /*008a*/ 	.short	(.L_29 - .L_28)
.L_28:
        /*008c*/ 	.word	0x00000080
        /*0090*/ 	.word	0x00000001
        /*0094*/ 	.word	0x00000001


	//----- nvinfo : EIATTR_CBANK_PARAM_SIZE
	.align		4
.L_29:
        /*0098*/ 	.byte	0x03, 0x19
        /*009a*/ 	.short	0x0034


	//----- nvinfo : EIATTR_PARAM_CBANK
	.align		4
        /*009c*/ 	.byte	0x04, 0x0a
        /*009e*/ 	.short	(.L_31 - .L_30)
	.align		4
.L_30:
        /*00a0*/ 	.word	index@(.nv.constant0.triton_poi_fused__native_batch_norm_legit_no_training_hardtanh_4)
        /*00a4*/ 	.short	0x0210
        /*00a6*/ 	.short	0x0034


	//----- nvinfo : EIATTR_SW_WAR
	.align		4
.L_31:
        /*00a8*/ 	.byte	0x04, 0x36
        /*00aa*/ 	.short	(.L_33 - .L_32)
.L_32:
        /*00ac*/ 	.word	0x00000008
.L_33:


//--------------------- .nv.callgraph             --------------------------
	.section	.nv.callgraph,"",@"SHT_CUDA_CALLGRAPH"
	.align	4
	.sectionentsize	8
	.align		4
        /*0000*/ 	.word	0x00000000
	.align		4
        /*0004*/ 	.word	0xffffffff
	.align		4
        /*0008*/ 	.word	0x00000000
	.align		4
        /*000c*/ 	.word	0xfffffffe
	.align		4
        /*0010*/ 	.word	0x00000000
	.align		4
        /*0014*/ 	.word	0xfffffffd
	.align		4
        /*0018*/ 	.word	0x00000000
	.align		4
        /*001c*/ 	.word	0xfffffffc


//--------------------- .nv.constant4             --------------------------
	.section	.nv.constant4,"a",@progbits
	.align	8
	.align		8
.nv.constant4:
        /*0000*/ 	.dword	_$_str
	.align		8
        /*0008*/ 	.dword	_$_str_$_2


//--------------------- .text.triton_poi_fused__native_batch_norm_legit_no_training_hardtanh_4 --------------------------
	.section	.text.triton_poi_fused__native_batch_norm_legit_no_training_hardtanh_4,"ax",@progbits
	.align	128
        .global         triton_poi_fused__native_batch_norm_legit_no_training_hardtanh_4
        .type           triton_poi_fused__native_batch_norm_legit_no_training_hardtanh_4,@function
        .size           triton_poi_fused__native_batch_norm_legit_no_training_hardtanh_4,(.L_x_1 - triton_poi_fused__native_batch_norm_legit_no_training_hardtanh_4)
        .other          triton_poi_fused__native_batch_norm_legit_no_training_hardtanh_4,@"STO_CUDA_ENTRY STV_DEFAULT"
triton_poi_fused__native_batch_norm_legit_no_training_hardtanh_4:
.text.triton_poi_fused__native_batch_norm_legit_no_training_hardtanh_4:
[----:B------:R-:W-:Y:S01]  /*0000*/  LDC R1, c[0x0][0x28] ;  /* 0x00000a00ff017b82 */ /* 0x000fe20000000800 */
[----:B------:R-:W1:Y:S07]  /*0010*/  S2R R0, SR_TID.X ;  /* 0x0000000000007919 */ /* 0x000e6e0000002100 */
[----:B------:R-:W2:Y:S01]  /*0020*/  LDC.64 R4, c[0x0][0x220] ;  /* 0x00008800ff047b82 */ /* 0x000ea20000000a00 */
[----:B------:R-:W-:Y:S01]  /*0030*/  ULDC.64 UR4, c[0x0][0x208] ;  /* 0x0000820000047ab9 */ /* 0x000fe20000000a00 */
[----:B------:R-:W3:Y:S06]  /*0040*/  S2R R7, SR_CTAID.X ;  /* 0x0000000000077919 */ /* 0x000eec0000002500 */
[----:B------:R-:W4:Y:S08]  /*0050*/  LDC.64 R16, c[0x0][0x218] ;  /* 0x00008600ff107b82 */ /* 0x000f300000000a00 */
[----:B------:R-:W5:Y:S08]  /*0060*/  LDC.64 R22, c[0x0][0x210] ;  /* 0x00008400ff167b82 */ /* 0x000f700000000a00 */
[----:B------:R-:W5:Y:S01]  /*0070*/  LDC.64 R20, c[0x0][0x228] ;  /* 0x00008a00ff147b82 */ /* 0x000f620000000a00 */
[----:B-1----:R-:W-:-:S07]  /*0080*/  IMAD.SHL.U32 R0, R0, 0x4, RZ ;  /* 0x0000000400007824 */ /* 0x002fce00078e00ff */
[----:B------:R-:W1:Y:S01]  /*0090*/  LDC.64 R24, c[0x0][0x230] ;  /* 0x00008c00ff187b82 */ /* 0x000e620000000a00 */
[----:B---3--:R-:W-:Y:S02]  /*00a0*/  SHF.R.S32.HI R3, RZ, 0x15, R7 ;  /* 0x00000015ff037819 */ /* 0x008fe40000011407 */
[----:B------:R-:W-:Y:S02]  /*00b0*/  LOP3.LUT R0, R0, 0x1fc, RZ, 0xc0, !PT ;  /* 0x000001fc00007812 */ /* 0x000fe400078ec0ff */
[----:B------:R-:W-:-:S03]  /*00c0*/  SGXT R3, R3, 0x1 ;  /* 0x000000010303781a */ /* 0x000fc60000000200 */
[----:B------:R-:W-:-:S05]  /*00d0*/  IMAD R0, R7, 0x400, R0 ;  /* 0x0000040007007824 */ /* 0x000fca00078e0200 */
[----:B------:R-:W-:-:S04]  /*00e0*/  LEA.HI R3, R3, R0, RZ, 0x4 ;  /* 0x0000000003037211 */ /* 0x000fc800078f20ff */
[----:B------:R-:W-:-:S05]  /*00f0*/  LOP3.LUT R3, R3, 0xfffffff0, RZ, 0xc0, !PT ;  /* 0xfffffff003037812 */ /* 0x000fca00078ec0ff */
[----:B------:R-:W-:-:S04]  /*0100*/  IMAD.IADD R3, R0, 0x1, -R3 ;  /* 0x0000000100037824 */ /* 0x000fc800078e0a03 */
[----:B--2---:R-:W-:-:S06]  /*0110*/  IMAD.WIDE R4, R3, 0x4, R4 ;  /* 0x0000000403047825 */ /* 0x004fcc00078e0204 */
[----:B------:R-:W2:Y:S01]  /*0120*/  LDG.E.EL.128 R4, desc[UR4][R4.64] ;  /* 0x0000000404047981 */ /* 0x000ea2000c2e1d00 */
[----:B----4-:R-:W-:-:S04]  /*0130*/  IMAD.WIDE R16, R3, 0x4, R16 ;  /* 0x0000000403107825 */ /* 0x010fc800078e0210 */
[----:B-----5:R-:W-:-:S05]  /*0140*/  IMAD.WIDE R22, R0, 0x4, R22 ;  /* 0x0000000400167825 */ /* 0x020fca00078e0216 */
[----:B------:R-:W3:Y:S01]  /*0150*/  LDG.E.128 R12, desc[UR4][R22.64+0x800] ;  /* 0x00080004160c7981 */ /* 0x000ee2000c1e1d00 */
[----:B0-----:R-:W-:-:S04]  /*0160*/  IMAD.WIDE R20, R3, 0x4, R20 ;  /* 0x0000000403147825 */ /* 0x001fc800078e0214 */
[----:B-1----:R-:W-:-:S04]  /*0170*/  IMAD.WIDE R24, R3, 0x4, R24 ;  /* 0x0000000403187825 */ /* 0x002fc800078e0218 */
[----:B--2---:R-:W-:Y:S01]  /*0180*/  FADD R6, R6, 9.9999997473787516356e-06 ;  /* 0x3727c5ac06067421 */ /* 0x004fe20000000000 */
[----:B------:R-:W-:Y:S01]  /*0190*/  FADD R8, R5, 9.9999997473787516356e-06 ;  /* 0x3727c5ac05087421 */ /* 0x000fe20000000000 */
[----:B------:R-:W-:Y:S02]  /*01a0*/  FADD R2, R4, 9.9999997473787516356e-06 ;  /* 0x3727c5ac04027421 */ /* 0x000fe40000000000 */
[----:B------:R-:W0:Y:S08]  /*01b0*/  MUFU.SQRT R27, R6 ;  /* 0x00000006001b7308 */ /* 0x000e300000002000 */
[----:B------:R1:W2:Y:S01]  /*01c0*/  MUFU.SQRT R26, R8 ;  /* 0x00000008001a7308 */ /* 0x0002a20000002000 */
[----:B0-----:R-:W-:-:S07]  /*01d0*/  FSETP.GT.AND P2, PT, R27, 8.50705917302346158658e+37, PT ;  /* 0x7e8000001b00780b */ /* 0x001fce0003f44000 */
[----:B------:R0:W4:Y:S01]  /*01e0*/  MUFU.SQRT R18, R2 ;  /* 0x0000000200127308 */ /* 0x0001220000002000 */
[C---:B------:R-:W-:Y:S01]  /*01f0*/  FSETP.GEU.AND P5, PT, R27.reuse, 1.175494350822287508e-38, PT ;  /* 0x008000001b00780b */ /* 0x040fe20003fae000 */
[----:B-1----:R-:W5:Y:S01]  /*0200*/  LDG.E.128 R8, desc[UR4][R22.64] ;  /* 0x0000000416087981 */ /* 0x002f62000c1e1d00 */
[C---:B--2---:R-:W-:Y:S02]  /*0210*/  FSETP.GT.AND P1, PT, R26.reuse, 8.50705917302346158658e+37, PT ;  /* 0x7e8000001a00780b */ /* 0x044fe40003f24000 */
[----:B------:R-:W-:Y:S01]  /*0220*/  FSETP.GEU.AND P4, PT, R26, 1.175494350822287508e-38, PT ;  /* 0x008000001a00780b */ /* 0x000fe20003f8e000 */
[----:B0-----:R-:W-:Y:S02]  /*0230*/  IMAD.MOV.U32 R2, RZ, RZ, 0x3e800000 ;  /* 0x3e800000ff027424 */ /* 0x001fe400078e00ff */
[----:B------:R-:W-:Y:S01]  /*0240*/  @P2 FMUL R27, R27, 0.25 ;  /* 0x3e8000001b1b2820 */ /* 0x000fe20000400000 */
[----:B------:R-:W2:Y:S01]  /*0250*/  LDG.E.EL.128 R20, desc[UR4][R20.64] ;  /* 0x0000000414147981 */ /* 0x000ea2000c2e1d00 */
[----:B----4-:R-:W-:-:S04]  /*0260*/  FSETP.GT.AND P0, PT, R18, 8.50705917302346158658e+37, PT ;  /* 0x7e8000001200780b */ /* 0x010fc80003f04000 */
[----:B------:R-:W-:Y:S01]  /*0270*/  @!P5 FMUL R27, R27, 16777216 ;  /* 0x4b8000001b1bd820 */ /* 0x000fe20000400000 */
[----:B------:R-:W-:Y:S01]  /*0280*/  FSETP.GEU.AND P3, PT, R18, 1.175494350822287508e-38, PT ;  /* 0x008000001200780b */ /* 0x000fe20003f6e000 */
[----:B------:R-:W-:Y:S02]  /*0290*/  @P1 FMUL R26, R26, 0.25 ;  /* 0x3e8000001a1a1820 */ /* 0x000fe40000400000 */
[----:B------:R-:W0:Y:S02]  /*02a0*/  MUFU.RCP R5, R27 ;  /* 0x0000001b00057308 */ /* 0x000e240000001000 */
[----:B------:R-:W-:-:S03]  /*02b0*/  @!P4 FMUL R26, R26, 16777216 ;  /* 0x4b8000001a1ac820 */ /* 0x000fc60000400000 */
[----:B------:R-:W-:-:S03]  /*02c0*/  @P0 FMUL R18, R18, 0.25 ;  /* 0x3e80000012120820 */ /* 0x000fc60000400000 */
[----:B------:R1:W-:Y:S02]  /*02d0*/  MUFU.RCP R4, R26 ;  /* 0x0000001a00047308 */ /* 0x0003e40000001000 */
[----:B------:R-:W-:-:S06]  /*02e0*/  @!P3 FMUL R18, R18, 16777216 ;  /* 0x4b8000001212b820 */ /* 0x000fcc0000400000 */
[----:B------:R4:W3:Y:S01]  /*02f0*/  MUFU.RCP R6, R18 ;  /* 0x0000001200067308 */ /* 0x0008e20000001000 */
[----:B-1----:R-:W-:-:S05]  /*0300*/  FSEL R26, R2, 1, P2 ;  /* 0x3f800000021a7808 */ /* 0x002fca0001000000 */
[----:B------:R-:W-:Y:S01]  /*0310*/  @!P5 FMUL R26, R26, 16777216 ;  /* 0x4b8000001a1ad820 */ /* 0x000fe20000400000 */
[----:B----4-:R-:W5:Y:S03]  /*0320*/  LDG.E.EL.128 R16, desc[UR4][R16.64] ;  /* 0x0000000410107981 */ /* 0x010f66000c2e1d00 */
[----:B0-----:R-:W-:Y:S02]  /*0330*/  FMUL R5, R5, R26 ;  /* 0x0000001a05057220 */ /* 0x001fe40000400000 */
[----:B------:R-:W2:Y:S01]  /*0340*/  LDG.E.EL.128 R24, desc[UR4][R24.64] ;  /* 0x0000000418187981 */ /* 0x000ea2000c2e1d00 */
[----:B------:R-:W-:Y:S01]  /*0350*/  FSEL R3, R2, 1, P0 ;  /* 0x3f80000002037808 */ /* 0x000fe20000000000 */
[----:B------:R-:W-:-:S04]  /*0360*/  FADD R7, R7, 9.9999997473787516356e-06 ;  /* 0x3727c5ac07077421 */ /* 0x000fc80000000000 */
[----:B------:R-:W-:-:S04]  /*0370*/  @!P3 FMUL R3, R3, 16777216 ;  /* 0x4b8000000303b820 */ /* 0x000fc80000400000 */
[----:B---3--:R-:W-:Y:S02]  /*0380*/  FMUL R3, R6, R3 ;  /* 0x0000000306037220 */ /* 0x008fe40000400000 */
[----:B------:R-:W0:Y:S01]  /*0390*/  MUFU.SQRT R6, R7 ;  /* 0x0000000700067308 */ /* 0x000e220000002000 */
[----:B------:R-:W-:Y:S02]  /*03a0*/  FSEL R29, R2, 1, P1 ;  /* 0x3f800000021d7808 */ /* 0x000fe40000800000 */
[C---:B0-----:R-:W-:Y:S02]  /*03b0*/  FSETP.GT.AND P0, PT, R6.reuse, 8.50705917302346158658e+37, PT ;  /* 0x7e8000000600780b */ /* 0x041fe40003f04000 */
[----:B------:R-:W-:-:S11]  /*03c0*/  FSETP.GEU.AND P1, PT, R6, 1.175494350822287508e-38, PT ;  /* 0x008000000600780b */ /* 0x000fd60003f2e000 */
[----:B------:R-:W-:-:S04]  /*03d0*/  @P0 FMUL R6, R6, 0.25 ;  /* 0x3e80000006060820 */ /* 0x000fc80000400000 */
[----:B------:R-:W-:Y:S01]  /*03e0*/  @!P1 FMUL R6, R6, 16777216 ;  /* 0x4b80000006069820 */ /* 0x000fe20000400000 */
[----:B------:R-:W-:-:S05]  /*03f0*/  @!P4 FMUL R29, R29, 16777216 ;  /* 0x4b8000001d1dc820 */ /* 0x000fca0000400000 */
[----:B------:R-:W0:Y:S01]  /*0400*/  MUFU.RCP R6, R6 ;  /* 0x0000000600067308 */ /* 0x000e220000001000 */
[----:B------:R-:W-:Y:S01]  /*0410*/  FMUL R4, R4, R29 ;  /* 0x0000001d04047220 */ /* 0x000fe20000400000 */
[----:B------:R-:W-:-:S05]  /*0420*/  FSEL R29, R2, 1, P0 ;  /* 0x3f800000021d7808 */ /* 0x000fca0000000000 */
[----:B------:R-:W-:-:S04]  /*0430*/  @!P1 FMUL R29, R29, 16777216 ;  /* 0x4b8000001d1d9820 */ /* 0x000fc80000400000 */
[----:B0-----:R-:W-:Y:S01]  /*0440*/  FMUL R2, R6, R29 ;  /* 0x0000001d06027220 */ /* 0x001fe20000400000 */
[--C-:B-----5:R-:W-:Y:S01]  /*0450*/  FADD R11, R11, -R19.reuse ;  /* 0x800000130b0b7221 */ /* 0x120fe20000000000 */
[----:B------:R-:W-:Y:S01]  /*0460*/  FADD R15, R15, -R19 ;  /* 0x800000130f0f7221 */ /* 0x000fe20000000000 */
[----:B------:R-:W-:Y:S01]  /*0470*/  FADD R8, R8, -R16 ;  /* 0x8000001008087221 */ /* 0x000fe20000000000 */
[----:B------:R-:W-:Y:S01]  /*0480*/  FADD R10, R10, -R18 ;  /* 0x800000120a0a7221 */ /* 0x000fe20000000000 */
[----:B------:R-:W-:Y:S01]  /*0490*/  FADD R12, R12, -R16 ;  /* 0x800000100c0c7221 */ /* 0x000fe20000000000 */
[----:B------:R-:W-:Y:S01]  /*04a0*/  FADD R14, R14, -R18 ;  /* 0x800000120e0e7221 */ /* 0x000fe20000000000 */
[C---:B------:R-:W-:Y:S01]  /*04b0*/  FMUL R6, R2.reuse, R11 ;  /* 0x0000000b02067220 */ /* 0x040fe20000400000 */
[----:B------:R-:W-:Y:S01]  /*04c0*/  FMUL R2, R2, R15 ;  /* 0x0000000f02027220 */ /* 0x000fe20000400000 */
[----:B------:R-:W-:Y:S01]  /*04d0*/  FMUL R7, R5, R10 ;  /* 0x0000000a05077220 */ /* 0x000fe20000400000 */
[----:B------:R-:W-:Y:S01]  /*04e0*/  FMUL R11, R3, R8 ;  /* 0x00000008030b7220 */ /* 0x000fe20000400000 */
[--C-:B------:R-:W-:Y:S01]  /*04f0*/  FADD R9, R9, -R17.reuse ;  /* 0x8000001109097221 */ /* 0x100fe20000000000 */
[----:B------:R-:W-:Y:S01]  /*0500*/  FMUL R5, R5, R14 ;  /* 0x0000000e05057220 */ /* 0x000fe20000400000 */
[----:B------:R-:W-:Y:S01]  /*0510*/  FMUL R3, R3, R12 ;  /* 0x0000000c03037220 */ /* 0x000fe20000400000 */
[----:B------:R-:W-:Y:S01]  /*0520*/  FADD R13, R13, -R17 ;  /* 0x800000110d0d7221 */ /* 0x000fe20000000000 */
[----:B--2---:R-:W-:Y:S01]  /*0530*/  FFMA R12, R23, R2, R27 ;  /* 0x00000002170c7223 */ /* 0x004fe2000000001b */
[----:B------:R-:W-:Y:S01]  /*0540*/  FMUL R10, R4, R9 ;  /* 0x00000009040a7220 */ /* 0x000fe20000400000 */
[----:B------:R-:W-:Y:S01]  /*0550*/  FFMA R5, R22, R5, R26 ;  /* 0x0000000516057223 */ /* 0x000fe2000000001a */
[----:B------:R-:W-:-:S02]  /*0560*/  FMUL R4, R4, R13 ;  /* 0x0000000d04047220 */ /* 0x000fc40000400000 */
[----:B------:R-:W-:Y:S01]  /*0570*/  FSETP.GTU.AND P2, PT, R12, RZ, PT ;  /* 0x000000ff0c00720b */ /* 0x000fe20003f4c000 */
[C-C-:B------:R-:W-:Y:S01]  /*0580*/  FFMA R9, R21.reuse, R10, R25.reuse ;  /* 0x0000000a15097223 */ /* 0x140fe20000000019 */
[----:B------:R-:W-:Y:S01]  /*0590*/  FFMA R4, R21, R4, R25 ;  /* 0x0000000415047223 */ /* 0x000fe20000000019 */
[----:B------:R-:W-:Y:S01]  /*05a0*/  FFMA R10, R22, R7, R26 ;  /* 0x00000007160a7223 */ /* 0x000fe2000000001a */
[----:B------:R-:W-:Y:S01]  /*05b0*/  FSETP.GTU.AND P5, PT, R5, RZ, PT ;  /* 0x000000ff0500720b */ /* 0x000fe20003fac000 */
[--C-:B------:R-:W-:Y:S01]  /*05c0*/  FFMA R8, R20, R11, R24.reuse ;  /* 0x0000000b14087223 */ /* 0x100fe20000000018 */
[----:B------:R-:W-:Y:S01]  /*05d0*/  FSEL R7, R12, RZ, P2 ;  /* 0x000000ff0c077208 */ /* 0x000fe20001000000 */
[----:B------:R-:W-:Y:S01]  /*05e0*/  FFMA R11, R23, R6, R27 ;  /* 0x00000006170b7223 */ /* 0x000fe2000000001b */
[----:B------:R-:W-:Y:S01]  /*05f0*/  FFMA R20, R20, R3, R24 ;  /* 0x0000000314147223 */ /* 0x000fe20000000018 */
[----:B------:R-:W-:Y:S01]  /*0600*/  FSEL R6, R5, RZ, P5 ;  /* 0x000000ff05067208 */ /* 0x000fe20002800000 */
[----:B------:R-:W0:Y:S01]  /*0610*/  LDC.64 R2, c[0x0][0x238] ;  /* 0x00008e00ff027b82 */ /* 0x000e220000000a00 */
[----:B------:R-:W-:-:S02]  /*0620*/  FSETP.GTU.AND P0, PT, R4, RZ, PT ;  /* 0x000000ff0400720b */ /* 0x000fc40003f0c000 */
[----:B------:R-:W-:Y:S02]  /*0630*/  FSETP.GEU.AND P5, PT, R7, 6, PT ;  /* 0x40c000000700780b */ /* 0x000fe40003fae000 */
[----:B------:R-:W-:Y:S02]  /*0640*/  FSETP.GTU.AND P6, PT, R20, RZ, PT ;  /* 0x000000ff1400720b */ /* 0x000fe40003fcc000 */
[----:B------:R-:W-:Y:S02]  /*0650*/  FSETP.GTU.AND P1, PT, R11, RZ, PT ;  /* 0x000000ff0b00720b */ /* 0x000fe40003f2c000 */
[----:B------:R-:W-:Y:S02]  /*0660*/  FSEL R5, R4, RZ, P0 ;  /* 0x000000ff04057208 */ /* 0x000fe40000000000 */
[----:B------:R-:W-:Y:S02]  /*0670*/  FSETP.GEU.AND P0, PT, R6, 6, PT ;  /* 0x40c000000600780b */ /* 0x000fe40003f0e000 */
[----:B------:R-:W-:-:S02]  /*0680*/  FSETP.GTU.AND P4, PT, R10, RZ, PT ;  /* 0x000000ff0a00720b */ /* 0x000fc40003f8c000 */
[----:B------:R-:W-:Y:S02]  /*0690*/  FSEL R4, R20, RZ, P6 ;  /* 0x000000ff14047208 */ /* 0x000fe40003000000 */
[----:B------:R-:W-:Y:S02]  /*06a0*/  FSEL R11, R11, RZ, P1 ;  /* 0x000000ff0b0b7208 */ /* 0x000fe40000800000 */
[----:B------:R-:W-:Y:S02]  /*06b0*/  FSETP.GTU.AND P2, PT, R9, RZ, PT ;  /* 0x000000ff0900720b */ /* 0x000fe40003f4c000 */
[----:B------:R-:W-:Y:S02]  /*06c0*/  FSETP.GTU.AND P3, PT, R8, RZ, PT ;  /* 0x000000ff0800720b */ /* 0x000fe40003f6c000 */
[----:B------:R-:W-:Y:S02]  /*06d0*/  FSETP.GEU.AND P1, PT, R5, 6, PT ;  /* 0x40c000000500780b */ /* 0x000fe40003f2e000 */
[----:B------:R-:W-:-:S02]  /*06e0*/  FSETP.NAN.AND P6, PT, R7, R7, PT ;  /* 0x000000070700720b */ /* 0x000fc40003fc8000 */
[----:B------:R-:W-:Y:S02]  /*06f0*/  FSEL R10, R10, RZ, P4 ;  /* 0x000000ff0a0a7208 */ /* 0x000fe40002000000 */
[----:B------:R-:W-:Y:S02]  /*0700*/  FSEL R9, R9, RZ, P2 ;  /* 0x000000ff09097208 */ /* 0x000fe40001000000 */
[----:B------:R-:W-:Y:S02]  /*0710*/  FSEL R8, R8, RZ, P3 ;  /* 0x000000ff08087208 */ /* 0x000fe40001800000 */
[----:B------:R-:W-:Y:S02]  /*0720*/  @P5 SEL R7, R7, 0x40c00000, P6 ;  /* 0x40c0000007075807 */ /* 0x000fe40003000000 */
[----:B------:R-:W-:Y:S02]  /*0730*/  FSETP.NAN.AND P2, PT, R6, R6, PT ;  /* 0x000000060600720b */ /* 0x000fe40003f48000 */
[----:B------:R-:W-:-:S02]  /*0740*/  FSETP.GEU.AND P3, PT, R11, 6, PT ;  /* 0x40c000000b00780b */ /* 0x000fc40003f6e000 */
[----:B------:R-:W-:Y:S02]  /*0750*/  FSETP.GEU.AND P6, PT, R10, 6, PT ;  /* 0x40c000000a00780b */ /* 0x000fe40003fce000 */
[----:B------:R-:W-:Y:S02]  /*0760*/  FSETP.NAN.AND P4, PT, R5, R5, PT ;  /* 0x000000050500720b */ /* 0x000fe40003f88000 */
[----:B------:R-:W-:Y:S02]  /*0770*/  @P0 SEL R6, R6, 0x40c00000, P2 ;  /* 0x40c0000006060807 */ /* 0x000fe40001000000 */
[----:B------:R-:W-:Y:S02]  /*0780*/  FSETP.GEU.AND P5, PT, R4, 6, PT ;  /* 0x40c000000400780b */ /* 0x000fe40003fae000 */
[----:B------:R-:W-:Y:S02]  /*0790*/  FSETP.GEU.AND P0, PT, R9, 6, PT ;  /* 0x40c000000900780b */ /* 0x000fe40003f0e000 */
[----:B------:R-:W-:-:S02]  /*07a0*/  FSETP.GEU.AND P2, PT, R8, 6, PT ;  /* 0x40c000000800780b */ /* 0x000fc40003f4e000 */
[----:B------:R-:W-:Y:S02]  /*07b0*/  @P1 SEL R5, R5, 0x40c00000, P4 ;  /* 0x40c0000005051807 */ /* 0x000fe40002000000 */
[C---:B------:R-:W-:Y:S02]  /*07c0*/  FSETP.NAN.AND P4, PT, R11.reuse, R11, PT ;  /* 0x0000000b0b00720b */ /* 0x040fe40003f88000 */
[C---:B------:R-:W-:Y:S02]  /*07d0*/  FSETP.NAN.AND P1, PT, R10.reuse, R10, PT ;  /* 0x0000000a0a00720b */ /* 0x040fe40003f28000 */
[----:B------:R-:W-:Y:S02]  /*07e0*/  @P3 SEL R11, R11, 0x40c00000, P4 ;  /* 0x40c000000b0b3807 */ /* 0x000fe40002000000 */
[----:B------:R-:W-:Y:S02]  /*07f0*/  @P6 SEL R10, R10, 0x40c00000, P1 ;  /* 0x40c000000a0a6807 */ /* 0x000fe40000800000 */
[----:B------:R-:W-:-:S02]  /*0800*/  FSETP.NAN.AND P4, PT, R9, R9, PT ;  /* 0x000000090900720b */ /* 0x000fc40003f88000 */
[----:B------:R-:W-:Y:S02]  /*0810*/  FSETP.NAN.AND P3, PT, R8, R8, PT ;  /* 0x000000080800720b */ /* 0x000fe40003f68000 */
[----:B------:R-:W-:Y:S01]  /*0820*/  FSETP.NAN.AND P1, PT, R4, R4, PT ;  /* 0x000000040400720b */ /* 0x000fe20003f28000 */
[----:B0-----:R-:W-:Y:S01]  /*0830*/  IMAD.WIDE R2, R0, 0x4, R2 ;  /* 0x0000000400027825 */ /* 0x001fe200078e0202 */
[----:B------:R-:W-:Y:S02]  /*0840*/  @P0 SEL R9, R9, 0x40c00000, P4 ;  /* 0x40c0000009090807 */ /* 0x000fe40002000000 */
[----:B------:R-:W-:Y:S02]  /*0850*/  @P2 SEL R8, R8, 0x40c00000, P3 ;  /* 0x40c0000008082807 */ /* 0x000fe40001800000 */
[----:B------:R-:W-:-:S03]  /*0860*/  @P5 SEL R4, R4, 0x40c00000, P1 ;  /* 0x40c0000004045807 */ /* 0x000fc60000800000 */
[----:B------:R-:W-:Y:S04]  /*0870*/  STG.E.128 desc[UR4][R2.64], R8 ;  /* 0x0000000802007986 */ /* 0x000fe8000c101d04 */
[----:B------:R-:W-:Y:S01]  /*0880*/  STG.E.128 desc[UR4][R2.64+0x800], R4 ;  /* 0x0008000402007986 */ /* 0x000fe2000c101d04 */
[----:B------:R-:W-:Y:S05]  /*0890*/  EXIT ;  /* 0x000000000000794d */ /* 0x000fea0003800000 */
.L_x_0:
[----:B------:R-:W-:-:S00]  /*08a0*/  BRA `(.L_x_0) ;  /* 0xfffffffc00fc7947 */ /* 0x000fc0000383ffff */
[----:B------:R-:W-:-:S00]  /*08b0*/  NOP ;  /* 0x0000000000007918 */ /* 0x000fc00000000000 */
        /* <DEDUP_REMOVED lines=12> */
.L_x_1:


//--------------------- .nv.global.init           --------------------------
	.section	.nv.global.init,"aw",@progbits
.nv.global.init:
	.type		_$_str,@object
	.size		_$_str,(_$_str_$_2 - _$_str)
_$_str:
        /*0000*/ 	.byte	0x5f, 0x5f, 0x43, 0x55, 0x44, 0x41, 0x5f, 0x46, 0x54, 0x5a, 0x00
	.type		_$_str_$_2,@object
	.size		_$_str_$_2,(.L_1 - _$_str_$_2)
_$_str_$_2:
        /*000b*/ 	.byte	0x5f, 0x5f, 0x43, 0x55, 0x44, 0x41, 0x5f, 0x50, 0x52, 0x45, 0x43, 0x5f, 0x53, 0x51, 0x52, 0x54
        /*001b*/ 	.byte	0x00
.L_1:


//--------------------- .nv.constant0.triton_poi_fused__native_batch_norm_legit_no_training_hardtanh_4 --------------------------
	.section	.nv.constant0.triton_poi_fused__native_batch_norm_legit_no_training_hardtanh_4,"a",@progbits
	.sectionflags	@""
	.align	4
.nv.constant0.triton_poi_fused__native_batch_norm_legit_no_training_hardtanh_4:
	.zero		580
